//
// Generated by NVIDIA NVVM Compiler
//
// Compiler Build ID: CL-36424714
// Cuda compilation tools, release 13.0, V13.0.88
// Based on NVVM 20.0.0
//

.version 9.0
.target sm_100
.address_size 64

	// .globl	_Z3csriPiS_S_S_S_

.visible .entry _Z3csriPiS_S_S_S_(
	.param .u32 _Z3csriPiS_S_S_S__param_0,
	.param .u64 .ptr .align 1 _Z3csriPiS_S_S_S__param_1,
	.param .u64 .ptr .align 1 _Z3csriPiS_S_S_S__param_2,
	.param .u64 .ptr .align 1 _Z3csriPiS_S_S_S__param_3,
	.param .u64 .ptr .align 1 _Z3csriPiS_S_S_S__param_4,
	.param .u64 .ptr .align 1 _Z3csriPiS_S_S_S__param_5
)
{
	.reg .pred 	%p<11>;
	.reg .b32 	%r<176>;
	.reg .b64 	%rd<87>;

	ld.param.u32 	%r36, [_Z3csriPiS_S_S_S__param_0];
	ld.param.u64 	%rd8, [_Z3csriPiS_S_S_S__param_1];
	ld.param.u64 	%rd9, [_Z3csriPiS_S_S_S__param_2];
	ld.param.u64 	%rd6, [_Z3csriPiS_S_S_S__param_3];
	ld.param.u64 	%rd10, [_Z3csriPiS_S_S_S__param_4];
	ld.param.u64 	%rd7, [_Z3csriPiS_S_S_S__param_5];
	cvta.to.global.u64 	%rd1, %rd10;
	cvta.to.global.u64 	%rd2, %rd9;
	cvta.to.global.u64 	%rd3, %rd8;
	mov.u32 	%r37, %ntid.x;
	mov.u32 	%r38, %ctaid.x;
	mov.u32 	%r39, %tid.x;
	mad.lo.s32 	%r1, %r37, %r38, %r39;
	setp.ge.s32 	%p1, %r1, %r36;
	@%p1 bra 	$L__BB0_15;
	cvta.to.global.u64 	%rd11, %rd6;
	mul.wide.s32 	%rd12, %r1, 4;
	add.s64 	%rd13, %rd11, %rd12;
	ld.global.u32 	%r164, [%rd13];
	ld.global.u32 	%r3, [%rd13+4];
	setp.ge.s32 	%p2, %r164, %r3;
	mov.b32 	%r175, 0;
	@%p2 bra 	$L__BB0_14;
	sub.s32 	%r4, %r3, %r164;
	and.b32  	%r5, %r4, 15;
	sub.s32 	%r43, %r164, %r3;
	setp.gt.u32 	%p3, %r43, -16;
	mov.b32 	%r175, 0;
	@%p3 bra 	$L__BB0_5;
	and.b32  	%r45, %r4, -16;
	neg.s32 	%r160, %r45;
	add.s64 	%rd4, %rd3, 32;
	add.s64 	%rd5, %rd2, 32;
	mov.b32 	%r175, 0;
$L__BB0_4:
	.pragma "nounroll";
	mul.wide.s32 	%rd14, %r164, 4;
	add.s64 	%rd15, %rd4, %rd14;
	add.s64 	%rd16, %rd5, %rd14;
	ld.global.u32 	%r46, [%rd15+-32];
	ld.global.u32 	%r47, [%rd16+-32];
	mul.wide.s32 	%rd17, %r47, 4;
	add.s64 	%rd18, %rd1, %rd17;
	ld.global.u32 	%r48, [%rd18];
	mad.lo.s32 	%r49, %r48, %r46, %r175;
	ld.global.u32 	%r50, [%rd15+-28];
	ld.global.u32 	%r51, [%rd16+-28];
	mul.wide.s32 	%rd19, %r51, 4;
	add.s64 	%rd20, %rd1, %rd19;
	ld.global.u32 	%r52, [%rd20];
	mad.lo.s32 	%r53, %r52, %r50, %r49;
	ld.global.u32 	%r54, [%rd15+-24];
	ld.global.u32 	%r55, [%rd16+-24];
	mul.wide.s32 	%rd21, %r55, 4;
	add.s64 	%rd22, %rd1, %rd21;
	ld.global.u32 	%r56, [%rd22];
	mad.lo.s32 	%r57, %r56, %r54, %r53;
	ld.global.u32 	%r58, [%rd15+-20];
	ld.global.u32 	%r59, [%rd16+-20];
	mul.wide.s32 	%rd23, %r59, 4;
	add.s64 	%rd24, %rd1, %rd23;
	ld.global.u32 	%r60, [%rd24];
	mad.lo.s32 	%r61, %r60, %r58, %r57;
	ld.global.u32 	%r62, [%rd15+-16];
	ld.global.u32 	%r63, [%rd16+-16];
	mul.wide.s32 	%rd25, %r63, 4;
	add.s64 	%rd26, %rd1, %rd25;
	ld.global.u32 	%r64, [%rd26];
	mad.lo.s32 	%r65, %r64, %r62, %r61;
	ld.global.u32 	%r66, [%rd15+-12];
	ld.global.u32 	%r67, [%rd16+-12];
	mul.wide.s32 	%rd27, %r67, 4;
	add.s64 	%rd28, %rd1, %rd27;
	ld.global.u32 	%r68, [%rd28];
	mad.lo.s32 	%r69, %r68, %r66, %r65;
	ld.global.u32 	%r70, [%rd15+-8];
	ld.global.u32 	%r71, [%rd16+-8];
	mul.wide.s32 	%rd29, %r71, 4;
	add.s64 	%rd30, %rd1, %rd29;
	ld.global.u32 	%r72, [%rd30];
	mad.lo.s32 	%r73, %r72, %r70, %r69;
	ld.global.u32 	%r74, [%rd15+-4];
	ld.global.u32 	%r75, [%rd16+-4];
	mul.wide.s32 	%rd31, %r75, 4;
	add.s64 	%rd32, %rd1, %rd31;
	ld.global.u32 	%r76, [%rd32];
	mad.lo.s32 	%r77, %r76, %r74, %r73;
	ld.global.u32 	%r78, [%rd15];
	ld.global.u32 	%r79, [%rd16];
	mul.wide.s32 	%rd33, %r79, 4;
	add.s64 	%rd34, %rd1, %rd33;
	ld.global.u32 	%r80, [%rd34];
	mad.lo.s32 	%r81, %r80, %r78, %r77;
	ld.global.u32 	%r82, [%rd15+4];
	ld.global.u32 	%r83, [%rd16+4];
	mul.wide.s32 	%rd35, %r83, 4;
	add.s64 	%rd36, %rd1, %rd35;
	ld.global.u32 	%r84, [%rd36];
	mad.lo.s32 	%r85, %r84, %r82, %r81;
	ld.global.u32 	%r86, [%rd15+8];
	ld.global.u32 	%r87, [%rd16+8];
	mul.wide.s32 	%rd37, %r87, 4;
	add.s64 	%rd38, %rd1, %rd37;
	ld.global.u32 	%r88, [%rd38];
	mad.lo.s32 	%r89, %r88, %r86, %r85;
	ld.global.u32 	%r90, [%rd15+12];
	ld.global.u32 	%r91, [%rd16+12];
	mul.wide.s32 	%rd39, %r91, 4;
	add.s64 	%rd40, %rd1, %rd39;
	ld.global.u32 	%r92, [%rd40];
	mad.lo.s32 	%r93, %r92, %r90, %r89;
	ld.global.u32 	%r94, [%rd15+16];
	ld.global.u32 	%r95, [%rd16+16];
	mul.wide.s32 	%rd41, %r95, 4;
	add.s64 	%rd42, %rd1, %rd41;
	ld.global.u32 	%r96, [%rd42];
	mad.lo.s32 	%r97, %r96, %r94, %r93;
	ld.global.u32 	%r98, [%rd15+20];
	ld.global.u32 	%r99, [%rd16+20];
	mul.wide.s32 	%rd43, %r99, 4;
	add.s64 	%rd44, %rd1, %rd43;
	ld.global.u32 	%r100, [%rd44];
	mad.lo.s32 	%r101, %r100, %r98, %r97;
	ld.global.u32 	%r102, [%rd15+24];
	ld.global.u32 	%r103, [%rd16+24];
	mul.wide.s32 	%rd45, %r103, 4;
	add.s64 	%rd46, %rd1, %rd45;
	ld.global.u32 	%r104, [%rd46];
	mad.lo.s32 	%r105, %r104, %r102, %r101;
	ld.global.u32 	%r106, [%rd15+28];
	ld.global.u32 	%r107, [%rd16+28];
	mul.wide.s32 	%rd47, %r107, 4;
	add.s64 	%rd48, %rd1, %rd47;
	ld.global.u32 	%r108, [%rd48];
	mad.lo.s32 	%r175, %r108, %r106, %r105;
	add.s32 	%r164, %r164, 16;
	add.s32 	%r160, %r160, 16;
	setp.ne.s32 	%p4, %r160, 0;
	@%p4 bra 	$L__BB0_4;
$L__BB0_5:
	setp.eq.s32 	%p5, %r5, 0;
	@%p5 bra 	$L__BB0_14;
	and.b32  	%r16, %r4, 7;
	setp.lt.u32 	%p6, %r5, 8;
	@%p6 bra 	$L__BB0_8;
	mul.wide.s32 	%rd49, %r164, 4;
	add.s64 	%rd50, %rd3, %rd49;
	ld.global.u32 	%r110, [%rd50];
	add.s64 	%rd51, %rd2, %rd49;
	ld.global.u32 	%r111, [%rd51];
	mul.wide.s32 	%rd52, %r111, 4;
	add.s64 	%rd53, %rd1, %rd52;
	ld.global.u32 	%r112, [%rd53];
	mad.lo.s32 	%r113, %r112, %r110, %r175;
	ld.global.u32 	%r114, [%rd50+4];
	ld.global.u32 	%r115, [%rd51+4];
	mul.wide.s32 	%rd54, %r115, 4;
	add.s64 	%rd55, %rd1, %rd54;
	ld.global.u32 	%r116, [%rd55];
	mad.lo.s32 	%r117, %r116, %r114, %r113;
	ld.global.u32 	%r118, [%rd50+8];
	ld.global.u32 	%r119, [%rd51+8];
	mul.wide.s32 	%rd56, %r119, 4;
	add.s64 	%rd57, %rd1, %rd56;
	ld.global.u32 	%r120, [%rd57];
	mad.lo.s32 	%r121, %r120, %r118, %r117;
	ld.global.u32 	%r122, [%rd50+12];
	ld.global.u32 	%r123, [%rd51+12];
	mul.wide.s32 	%rd58, %r123, 4;
	add.s64 	%rd59, %rd1, %rd58;
	ld.global.u32 	%r124, [%rd59];
	mad.lo.s32 	%r125, %r124, %r122, %r121;
	ld.global.u32 	%r126, [%rd50+16];
	ld.global.u32 	%r127, [%rd51+16];
	mul.wide.s32 	%rd60, %r127, 4;
	add.s64 	%rd61, %rd1, %rd60;
	ld.global.u32 	%r128, [%rd61];
	mad.lo.s32 	%r129, %r128, %r126, %r125;
	ld.global.u32 	%r130, [%rd50+20];
	ld.global.u32 	%r131, [%rd51+20];
	mul.wide.s32 	%rd62, %r131, 4;
	add.s64 	%rd63, %rd1, %rd62;
	ld.global.u32 	%r132, [%rd63];
	mad.lo.s32 	%r133, %r132, %r130, %r129;
	ld.global.u32 	%r134, [%rd50+24];
	ld.global.u32 	%r135, [%rd51+24];
	mul.wide.s32 	%rd64, %r135, 4;
	add.s64 	%rd65, %rd1, %rd64;
	ld.global.u32 	%r136, [%rd65];
	mad.lo.s32 	%r137, %r136, %r134, %r133;
	ld.global.u32 	%r138, [%rd50+28];
	ld.global.u32 	%r139, [%rd51+28];
	mul.wide.s32 	%rd66, %r139, 4;
	add.s64 	%rd67, %rd1, %rd66;
	ld.global.u32 	%r140, [%rd67];
	mad.lo.s32 	%r175, %r140, %r138, %r137;
	add.s32 	%r164, %r164, 8;
$L__BB0_8:
	setp.eq.s32 	%p7, %r16, 0;
	@%p7 bra 	$L__BB0_14;
	and.b32  	%r22, %r4, 3;
	setp.lt.u32 	%p8, %r16, 4;
	@%p8 bra 	$L__BB0_11;
	mul.wide.s32 	%rd68, %r164, 4;
	add.s64 	%rd69, %rd3, %rd68;
	ld.global.u32 	%r142, [%rd69];
	add.s64 	%rd70, %rd2, %rd68;
	ld.global.u32 	%r143, [%rd70];
	mul.wide.s32 	%rd71, %r143, 4;
	add.s64 	%rd72, %rd1, %rd71;
	ld.global.u32 	%r144, [%rd72];
	mad.lo.s32 	%r145, %r144, %r142, %r175;
	ld.global.u32 	%r146, [%rd69+4];
	ld.global.u32 	%r147, [%rd70+4];
	mul.wide.s32 	%rd73, %r147, 4;
	add.s64 	%rd74, %rd1, %rd73;
	ld.global.u32 	%r148, [%rd74];
	mad.lo.s32 	%r149, %r148, %r146, %r145;
	ld.global.u32 	%r150, [%rd69+8];
	ld.global.u32 	%r151, [%rd70+8];
	mul.wide.s32 	%rd75, %r151, 4;
	add.s64 	%rd76, %rd1, %rd75;
	ld.global.u32 	%r152, [%rd76];
	mad.lo.s32 	%r153, %r152, %r150, %r149;
	ld.global.u32 	%r154, [%rd69+12];
	ld.global.u32 	%r155, [%rd70+12];
	mul.wide.s32 	%rd77, %r155, 4;
	add.s64 	%rd78, %rd1, %rd77;
	ld.global.u32 	%r156, [%rd78];
	mad.lo.s32 	%r175, %r156, %r154, %r153;
	add.s32 	%r164, %r164, 4;
$L__BB0_11:
	setp.eq.s32 	%p9, %r22, 0;
	@%p9 bra 	$L__BB0_14;
	neg.s32 	%r172, %r22;
$L__BB0_13:
	.pragma "nounroll";
	mul.wide.s32 	%rd79, %r164, 4;
	add.s64 	%rd80, %rd2, %rd79;
	add.s64 	%rd81, %rd3, %rd79;
	ld.global.u32 	%r157, [%rd81];
	ld.global.u32 	%r158, [%rd80];
	mul.wide.s32 	%rd82, %r158, 4;
	add.s64 	%rd83, %rd1, %rd82;
	ld.global.u32 	%r159, [%rd83];
	mad.lo.s32 	%r175, %r159, %r157, %r175;
	add.s32 	%r164, %r164, 1;
	add.s32 	%r172, %r172, 1;
	setp.ne.s32 	%p10, %r172, 0;
	@%p10 bra 	$L__BB0_13;
$L__BB0_14:
	cvta.to.global.u64 	%rd84, %rd7;
	add.s64 	%rd86, %rd84, %rd12;
	st.global.u32 	[%rd86], %r175;
$L__BB0_15:
	ret;

}


// ===== COMPILED SASS (sm_100) =====

	.target	sm_100

	.elftype	@"ET_EXEC"


//--------------------- .note.nv.tkinfo           --------------------------
	.section	.note.nv.tkinfo,"",@"SHT_NOTE"
	.sectionflags	@"SHF_NOTE_NV_TKINFO"
	.tkinfo
        /*0018*/ 	.word	0x00000002
        /*0030*/ 	.string	""
        /*0030*/ 	.string	"ptxas"
        /*0030*/ 	.string	"Cuda compilation tools, release 13.0, V13.0.88"
        /*0030*/ 	.string	"Build cuda_13.0.r13.0/compiler.36424714_0"
        /*0030*/ 	.string	"-arch sm_100 -m 64 "



//--------------------- .note.nv.cuinfo           --------------------------
	.section	.note.nv.cuinfo,"",@"SHT_NOTE"
	.sectionflags	@"SHF_NOTE_NV_CUINFO"
        /*0018*/ 	.short	0x0002
        /*001a*/ 	.short	0x0064
        /*001c*/ 	.short	0x0082
	.zero		2


//--------------------- .nv.info                  --------------------------
	.section	.nv.info,"",@"SHT_CUDA_INFO"
	.align	4


	//----- nvinfo : EIATTR_REGCOUNT
	.align		4
        /*0000*/ 	.byte	0x04, 0x2f
        /*0002*/ 	.short	(.L_1 - .L_0)
	.align		4
.L_0:
        /*0004*/ 	.word	index@(_Z3csriPiS_S_S_S_)
        /*0008*/ 	.word	0x00000020


	//----- nvinfo : EIATTR_FRAME_SIZE
	.align		4
.L_1:
        /*000c*/ 	.byte	0x04, 0x11
        /*000e*/ 	.short	(.L_3 - .L_2)
	.align		4
.L_2:
        /*0010*/ 	.word	index@(_Z3csriPiS_S_S_S_)
        /*0014*/ 	.word	0x00000000


	//----- nvinfo : EIATTR_MIN_STACK_SIZE
	.align		4
.L_3:
        /*0018*/ 	.byte	0x04, 0x12
        /*001a*/ 	.short	(.L_5 - .L_4)
	.align		4
.L_4:
        /*001c*/ 	.word	index@(_Z3csriPiS_S_S_S_)
        /*0020*/ 	.word	0x00000000
.L_5:


//--------------------- .nv.compat                --------------------------
	.section	.nv.compat,"",@"SHT_CUDA_COMPAT_INFO"
	.align	4
        /*0000*/ 	.byte	0x02, 0x09, 0x00, 0x00, 0x02, 0x02, 0x01, 0x00, 0x02, 0x05, 0x05, 0x00, 0x03, 0x07, 0x01, 0x01
        /*0010*/ 	.byte	0x02, 0x03, 0x00, 0x00, 0x02, 0x06, 0x01, 0x00, 0x04, 0x0b, 0x08, 0x00, 0x09, 0x00, 0x00, 0x00
        /*0020*/ 	.byte	0x00, 0x00, 0x00, 0x00


//--------------------- .nv.info._Z3csriPiS_S_S_S_ --------------------------
	.section	.nv.info._Z3csriPiS_S_S_S_,"",@"SHT_CUDA_INFO"
	.sectionflags	@""
	.align	4


	//----- nvinfo : EIATTR_CUDA_API_VERSION
	.align		4
        /*0000*/ 	.byte	0x04, 0x37
        /*0002*/ 	.short	(.L_7 - .L_6)
.L_6:
        /*0004*/ 	.word	0x00000082


	//----- nvinfo : EIATTR_KPARAM_INFO
	.align		4
.L_7:
        /*0008*/ 	.byte	0x04, 0x17
        /*000a*/ 	.short	(.L_9 - .L_8)
.L_8:
        /*000c*/ 	.word	0x00000000
        /*0010*/ 	.short	0x0005
        /*0012*/ 	.short	0x0028
        /*0014*/ 	.byte	0x00, 0xf5, 0x21, 0x00


	//----- nvinfo : EIATTR_KPARAM_INFO
	.align		4
.L_9:
        /*0018*/ 	.byte	0x04, 0x17
        /*001a*/ 	.short	(.L_11 - .L_10)
.L_10:
        /*001c*/ 	.word	0x00000000
        /*0020*/ 	.short	0x0004
        /*0022*/ 	.short	0x0020
        /*0024*/ 	.byte	0x00, 0xf5, 0x21, 0x00


	//----- nvinfo : EIATTR_KPARAM_INFO
	.align		4
.L_11:
        /*0028*/ 	.byte	0x04, 0x17
        /*002a*/ 	.short	(.L_13 - .L_12)
.L_12:
        /*002c*/ 	.word	0x00000000
        /*0030*/ 	.short	0x0003
        /*0032*/ 	.short	0x0018
        /*0034*/ 	.byte	0x00, 0xf5, 0x21, 0x00


	//----- nvinfo : EIATTR_KPARAM_INFO
	.align		4
.L_13:
        /*0038*/ 	.byte	0x04, 0x17
        /*003a*/ 	.short	(.L_15 - .L_14)
.L_14:
        /*003c*/ 	.word	0x00000000
        /*0040*/ 	.short	0x0002
        /*0042*/ 	.short	0x0010
        /*0044*/ 	.byte	0x00, 0xf5, 0x21, 0x00


	//----- nvinfo : EIATTR_KPARAM_INFO
	.align		4
.L_15:
        /*0048*/ 	.byte	0x04, 0x17
        /*004a*/ 	.short	(.L_17 - .L_16)
.L_16:
        /*004c*/ 	.word	0x00000000
        /*0050*/ 	.short	0x0001
        /*0052*/ 	.short	0x0008
        /*0054*/ 	.byte	0x00, 0xf5, 0x21, 0x00


	//----- nvinfo : EIATTR_KPARAM_INFO
	.align		4
.L_17:
        /*0058*/ 	.byte	0x04, 0x17
        /*005a*/ 	.short	(.L_19 - .L_18)
.L_18:
        /*005c*/ 	.word	0x00000000
        /*0060*/ 	.short	0x0000
        /*0062*/ 	.short	0x0000
        /*0064*/ 	.byte	0x00, 0xf0, 0x11, 0x00


	//----- nvinfo : EIATTR_SPARSE_MMA_MASK
	.align		4
.L_19:
        /*0068*/ 	.byte	0x03, 0x50
        /*006a*/ 	.short	0x0000


	//----- nvinfo : EIATTR_MAXREG_COUNT
	.align		4
        /*006c*/ 	.byte	0x03, 0x1b
        /*006e*/ 	.short	0x00ff


	//----- nvinfo : EIATTR_MERCURY_ISA_VERSION
	.align		4
        /*0070*/ 	.byte	0x03, 0x5f
        /*0072*/ 	.short	0x0101


	//----- nvinfo : EIATTR_VRC_CTA_INIT_COUNT
	.align		4
        /*0074*/ 	.byte	0x02, 0x4a
	.zero		1
	.zero		1


	//----- nvinfo : EIATTR_EXIT_INSTR_OFFSETS
	.align		4
        /*0078*/ 	.byte	0x04, 0x1c
        /*007a*/ 	.short	(.L_21 - .L_20)


	//   ....[0]....
.L_20:
        /*007c*/ 	.word	0x00000070


	//   ....[1]....
        /*0080*/ 	.word	0x00000e50


	//----- nvinfo : EIATTR_CRS_STACK_SIZE
	.align		4
.L_21:
        /*0084*/ 	.byte	0x04, 0x1e
        /*0086*/ 	.short	(.L_23 - .L_22)
.L_22:
        /*0088*/ 	.word	0x00000000


	//----- nvinfo : EIATTR_CBANK_PARAM_SIZE
	.align		4
.L_23:
        /*008c*/ 	.byte	0x03, 0x19
        /*008e*/ 	.short	0x0030


	//----- nvinfo : EIATTR_PARAM_CBANK
	.align		4
        /*0090*/ 	.byte	0x04, 0x0a
        /*0092*/ 	.short	(.L_25 - .L_24)
	.align		4
.L_24:
        /*0094*/ 	.word	index@(.nv.constant0._Z3csriPiS_S_S_S_)
        /*0098*/ 	.short	0x0380
        /*009a*/ 	.short	0x0030


	//----- nvinfo : EIATTR_SW_WAR
	.align		4
.L_25:
        /*009c*/ 	.byte	0x04, 0x36
        /*009e*/ 	.short	(.L_27 - .L_26)
.L_26:
        /*00a0*/ 	.word	0x00000008
.L_27:


//--------------------- .nv.callgraph             --------------------------
	.section	.nv.callgraph,"",@"SHT_CUDA_CALLGRAPH"
	.align	4
	.sectionentsize	8
	.align		4
        /*0000*/ 	.word	0x00000000
	.align		4
        /*0004*/ 	.word	0xffffffff
	.align		4
        /*0008*/ 	.word	0x00000000
	.align		4
        /*000c*/ 	.word	0xfffffffe
	.align		4
        /*0010*/ 	.word	0x00000000
	.align		4
        /*0014*/ 	.word	0xfffffffd
	.align		4
        /*0018*/ 	.word	0x00000000
	.align		4
        /*001c*/ 	.word	0xfffffffc


//--------------------- .text._Z3csriPiS_S_S_S_   --------------------------
	.section	.text._Z3csriPiS_S_S_S_,"ax",@progbits
	.align	128
        .global         _Z3csriPiS_S_S_S_
        .type           _Z3csriPiS_S_S_S_,@function
        .size           _Z3csriPiS_S_S_S_,(.L_x_11 - _Z3csriPiS_S_S_S_)
        .other          _Z3csriPiS_S_S_S_,@"STO_CUDA_ENTRY STV_DEFAULT"
_Z3csriPiS_S_S_S_:
.text._Z3csriPiS_S_S_S_:
[----:B------:R-:W-:Y:S01]  /*0000*/  LDC R1, c[0x0][0x37c] ;  /* 0x0000df00ff017b82 */ /* 0x000fe20000000800 */
[----:B------:R-:W0:Y:S01]  /*0010*/  S2R R0, SR_CTAID.X ;  /* 0x0000000000007919 */ /* 0x000e220000002500 */
[----:B------:R-:W0:Y:S01]  /*0020*/  LDCU UR4, c[0x0][0x360] ;  /* 0x00006c00ff0477ac */ /* 0x000e220008000800 */
[----:B------:R-:W0:Y:S01]  /*0030*/  S2R R3, SR_TID.X ;  /* 0x0000000000037919 */ /* 0x000e220000002100 */
[----:B------:R-:W1:Y:S01]  /*0040*/  LDCU UR5, c[0x0][0x380] ;  /* 0x00007000ff0577ac */ /* 0x000e620008000800 */
[----:B0-----:R-:W-:-:S05]  /*0050*/  IMAD R0, R0, UR4, R3 ;  /* 0x0000000400007c24 */ /* 0x001fca000f8e0203 */
[----:B-1----:R-:W-:-:S13]  /*0060*/  ISETP.GE.AND P0, PT, R0, UR5, PT ;  /* 0x0000000500007c0c */ /* 0x002fda000bf06270 */
[----:B------:R-:W-:Y:S05]  /*0070*/  @P0 EXIT ;  /* 0x000000000000094d */ /* 0x000fea0003800000 */
[----:B------:R-:W0:Y:S01]  /*0080*/  LDC.64 R2, c[0x0][0x398] ;  /* 0x0000e600ff027b82 */ /* 0x000e220000000a00 */
[----:B------:R-:W1:Y:S01]  /*0090*/  LDCU.64 UR4, c[0x0][0x358] ;  /* 0x00006b00ff0477ac */ /* 0x000e620008000a00 */
[----:B0-----:R-:W-:-:S05]  /*00a0*/  IMAD.WIDE R2, R0, 0x4, R2 ;  /* 0x0000000400027825 */ /* 0x001fca00078e0202 */
[----:B-1----:R-:W2:Y:S04]  /*00b0*/  LDG.E R4, desc[UR4][R2.64] ;  /* 0x0000000402047981 */ /* 0x002ea8000c1e1900 */
[----:B------:R-:W2:Y:S01]  /*00c0*/  LDG.E R6, desc[UR4][R2.64+0x4] ;  /* 0x0000040402067981 */ /* 0x000ea2000c1e1900 */
[----:B------:R-:W-:Y:S01]  /*00d0*/  BSSY.RECONVERGENT B0, `(.L_x_0) ;  /* 0x00000d4000007945 */ /* 0x000fe20003800200 */
[----:B------:R-:W-:Y:S01]  /*00e0*/  HFMA2 R22, -RZ, RZ, 0, 0 ;  /* 0x00000000ff167431 */ /* 0x000fe200000001ff */
[----:B--2---:R-:W-:-:S13]  /*00f0*/  ISETP.GE.AND P0, PT, R4, R6, PT ;  /* 0x000000060400720c */ /* 0x004fda0003f06270 */
[----:B------:R-:W-:Y:S05]  /*0100*/  @P0 BRA `(.L_x_1) ;  /* 0x0000000c00400947 */ /* 0x000fea0003800000 */
[----:B------:R-:W-:Y:S01]  /*0110*/  MOV R3, R4 ;  /* 0x0000000400037202 */ /* 0x000fe20000000f00 */
[----:B------:R-:W-:Y:S01]  /*0120*/  BSSY.RECONVERGENT B1, `(.L_x_2) ;  /* 0x0000068000017945 */ /* 0x000fe20003800200 */
[----:B------:R-:W-:Y:S02]  /*0130*/  MOV R22, RZ ;  /* 0x000000ff00167202 */ /* 0x000fe40000000f00 */
[CC--:B------:R-:W-:Y:S02]  /*0140*/  IADD3 R4, PT, PT, R6.reuse, -R3.reuse, RZ ;  /* 0x8000000306047210 */ /* 0x0c0fe40007ffe0ff */
[----:B------:R-:W-:Y:S02]  /*0150*/  IADD3 R6, PT, PT, -R6, R3, RZ ;  /* 0x0000000306067210 */ /* 0x000fe40007ffe1ff */
[----:B------:R-:W-:Y:S02]  /*0160*/  LOP3.LUT R5, R4, 0xf, RZ, 0xc0, !PT ;  /* 0x0000000f04057812 */ /* 0x000fe400078ec0ff */
[----:B------:R-:W-:-:S02]  /*0170*/  ISETP.GT.U32.AND P1, PT, R6, -0x10, PT ;  /* 0xfffffff00600780c */ /* 0x000fc40003f24070 */
[----:B------:R-:W-:-:S11]  /*0180*/  ISETP.NE.AND P0, PT, R5, RZ, PT ;  /* 0x000000ff0500720c */ /* 0x000fd60003f05270 */
[----:B------:R-:W-:Y:S05]  /*0190*/  @P1 BRA `(.L_x_3) ;  /* 0x0000000400801947 */ /* 0x000fea0003800000 */
[----:B------:R-:W0:Y:S01]  /*01a0*/  LDC.64 R12, c[0x0][0x388] ;  /* 0x0000e200ff0c7b82 */ /* 0x000e220000000a00 */
[----:B------:R-:W-:Y:S02]  /*01b0*/  LOP3.LUT R2, R4, 0xfffffff0, RZ, 0xc0, !PT ;  /* 0xfffffff004027812 */ /* 0x000fe400078ec0ff */
[----:B------:R-:W-:Y:S02]  /*01c0*/  MOV R22, RZ ;  /* 0x000000ff00167202 */ /* 0x000fe40000000f00 */
[----:B------:R-:W-:-:S03]  /*01d0*/  IADD3 R2, PT, PT, -R2, RZ, RZ ;  /* 0x000000ff02027210 */ /* 0x000fc60007ffe1ff */
[----:B------:R-:W1:Y:S01]  /*01e0*/  LDC.64 R14, c[0x0][0x390] ;  /* 0x0000e400ff0e7b82 */ /* 0x000e620000000a00 */
[----:B0-----:R-:W-:-:S04]  /*01f0*/  IADD3 R12, P1, PT, R12, 0x20, RZ ;  /* 0x000000200c0c7810 */ /* 0x001fc80007f3e0ff */
[----:B------:R-:W-:Y:S02]  /*0200*/  IADD3.X R13, PT, PT, RZ, R13, RZ, P1, !PT ;  /* 0x0000000dff0d7210 */ /* 0x000fe40000ffe4ff */
[----:B-1----:R-:W-:-:S04]  /*0210*/  IADD3 R14, P2, PT, R14, 0x20, RZ ;  /* 0x000000200e0e7810 */ /* 0x002fc80007f5e0ff */
[----:B------:R-:W-:-:S09]  /*0220*/  IADD3.X R15, PT, PT, RZ, R15, RZ, P2, !PT ;  /* 0x0000000fff0f7210 */ /* 0x000fd200017fe4ff */
.L_x_4:
[C---:B------:R-:W-:Y:S01]  /*0230*/  IMAD.WIDE R20, R3.reuse, 0x4, R14 ;  /* 0x0000000403147825 */ /* 0x040fe200078e020e */
[----:B------:R-:W0:Y:S04]  /*0240*/  LDC.64 R16, c[0x0][0x3a0] ;  /* 0x0000e800ff107b82 */ /* 0x000e280000000a00 */
[----:B------:R-:W0:Y:S04]  /*0250*/  LDG.E R19, desc[UR4][R20.64+-0x20] ;  /* 0xffffe00414137981 */ /* 0x000e28000c1e1900 */
[----:B------:R-:W2:Y:S04]  /*0260*/  LDG.E R29, desc[UR4][R20.64+-0x1c] ;  /* 0xffffe404141d7981 */ /* 0x000ea8000c1e1900 */
[----:B------:R-:W3:Y:S01]  /*0270*/  LDG.E R9, desc[UR4][R20.64+-0x18] ;  /* 0xffffe80414097981 */ /* 0x000ee2000c1e1900 */
[----:B------:R-:W-:-:S03]  /*0280*/  IMAD.WIDE R26, R3, 0x4, R12 ;  /* 0x00000004031a7825 */ /* 0x000fc600078e020c */
[----:B------:R-:W4:Y:S04]  /*0290*/  LDG.E R7, desc[UR4][R20.64+-0x14] ;  /* 0xffffec0414077981 */ /* 0x000f28000c1e1900 */
[----:B------:R-:W5:Y:S04]  /*02a0*/  LDG.E R25, desc[UR4][R26.64+-0x1c] ;  /* 0xffffe4041a197981 */ /* 0x000f68000c1e1900 */
[----:B------:R-:W5:Y:S04]  /*02b0*/  LDG.E R24, desc[UR4][R20.64+-0x10] ;  /* 0xfffff00414187981 */ /* 0x000f68000c1e1900 */
[----:B------:R-:W5:Y:S04]  /*02c0*/  LDG.E R23, desc[UR4][R20.64+-0xc] ;  /* 0xfffff40414177981 */ /* 0x000f68000c1e1900 */
[----:B------:R-:W5:Y:S01]  /*02d0*/  LDG.E R11, desc[UR4][R26.64+-0x18] ;  /* 0xffffe8041a0b7981 */ /* 0x000f62000c1e1900 */
[----:B0-----:R-:W-:-:S06]  /*02e0*/  IMAD.WIDE R18, R19, 0x4, R16 ;  /* 0x0000000413127825 */ /* 0x001fcc00078e0210 */
[----:B------:R-:W5:Y:S04]  /*02f0*/  LDG.E R18, desc[UR4][R18.64] ;  /* 0x0000000412127981 */ /* 0x000f68000c1e1900 */
[----:B------:R-:W5:Y:S01]  /*0300*/  LDG.E R19, desc[UR4][R26.64+-0x20] ;  /* 0xffffe0041a137981 */ /* 0x000f62000c1e1900 */
[----:B--2---:R-:W-:-:S05]  /*0310*/  IMAD.WIDE R28, R29, 0x4, R16 ;  /* 0x000000041d1c7825 */ /* 0x004fca00078e0210 */
[----:B------:R-:W2:Y:S01]  /*0320*/  LDG.E R10, desc[UR4][R28.64] ;  /* 0x000000041c0a7981 */ /* 0x000ea2000c1e1900 */
[----:B---3--:R-:W-:-:S06]  /*0330*/  IMAD.WIDE R8, R9, 0x4, R16 ;  /* 0x0000000409087825 */ /* 0x008fcc00078e0210 */
[----:B------:R-:W3:Y:S01]  /*0340*/  LDG.E R8, desc[UR4][R8.64] ;  /* 0x0000000408087981 */ /* 0x000ee2000c1e1900 */
[----:B----4-:R-:W-:-:S03]  /*0350*/  IMAD.WIDE R6, R7, 0x4, R16 ;  /* 0x0000000407067825 */ /* 0x010fc600078e0210 */
[----:B------:R-:W4:Y:S04]  /*0360*/  LDG.E R29, desc[UR4][R20.64+-0x8] ;  /* 0xfffff804141d7981 */ /* 0x000f28000c1e1900 */
[----:B------:R-:W4:Y:S04]  /*0370*/  LDG.E R6, desc[UR4][R6.64] ;  /* 0x0000000406067981 */ /* 0x000f28000c1e1900 */
[----:B------:R-:W4:Y:S04]  /*0380*/  LDG.E R9, desc[UR4][R20.64+-0x4] ;  /* 0xfffffc0414097981 */ /* 0x000f28000c1e1900 */
[----:B------:R-:W4:Y:S01]  /*0390*/  LDG.E R7, desc[UR4][R20.64] ;  /* 0x0000000414077981 */ /* 0x000f22000c1e1900 */
[----:B-----5:R-:W-:-:S03]  /*03a0*/  IMAD R18, R19, R18, R22 ;  /* 0x0000001213127224 */ /* 0x020fc600078e0216 */
[----:B------:R-:W5:Y:S01]  /*03b0*/  LDG.E R19, desc[UR4][R26.64+-0x14] ;  /* 0xffffec041a137981 */ /* 0x000f62000c1e1900 */
[----:B--2---:R-:W-:Y:S02]  /*03c0*/  IMAD R10, R25, R10, R18 ;  /* 0x0000000a190a7224 */ /* 0x004fe400078e0212 */
[--C-:B------:R-:W-:Y:S01]  /*03d0*/  IMAD.WIDE R24, R24, 0x4, R16.reuse ;  /* 0x0000000418187825 */ /* 0x100fe200078e0210 */
[----:B------:R-:W2:Y:S05]  /*03e0*/  LDG.E R18, desc[UR4][R26.64+-0x10] ;  /* 0xfffff0041a127981 */ /* 0x000eaa000c1e1900 */
[----:B------:R-:W2:Y:S01]  /*03f0*/  LDG.E R25, desc[UR4][R24.64] ;  /* 0x0000000418197981 */ /* 0x000ea2000c1e1900 */
[----:B------:R-:W-:-:S04]  /*0400*/  IMAD.WIDE R22, R23, 0x4, R16 ;  /* 0x0000000417167825 */ /* 0x000fc800078e0210 */
[----:B---3--:R-:W-:Y:S02]  /*0410*/  IMAD R8, R11, R8, R10 ;  /* 0x000000080b087224 */ /* 0x008fe400078e020a */
[----:B------:R-:W3:Y:S04]  /*0420*/  LDG.E R11, desc[UR4][R20.64+0x4] ;  /* 0x00000404140b7981 */ /* 0x000ee8000c1e1900 */
[----:B------:R-:W3:Y:S01]  /*0430*/  LDG.E R23, desc[UR4][R22.64] ;  /* 0x0000000416177981 */ /* 0x000ee2000c1e1900 */
[----:B----4-:R-:W-:-:S03]  /*0440*/  IMAD.WIDE R28, R29, 0x4, R16 ;  /* 0x000000041d1c7825 */ /* 0x010fc600078e0210 */
[----:B------:R-:W4:Y:S04]  /*0450*/  LDG.E R24, desc[UR4][R26.64+0x4] ;  /* 0x000004041a187981 */ /* 0x000f28000c1e1900 */
[----:B------:R-:W4:Y:S01]  /*0460*/  LDG.E R22, desc[UR4][R26.64+-0xc] ;  /* 0xfffff4041a167981 */ /* 0x000f22000c1e1900 */
[----:B-----5:R-:W-:-:S03]  /*0470*/  IMAD R6, R19, R6, R8 ;  /* 0x0000000613067224 */ /* 0x020fc600078e0208 */
[----:B------:R-:W5:Y:S01]  /*0480*/  LDG.E R19, desc[UR4][R28.64] ;  /* 0x000000041c137981 */ /* 0x000f62000c1e1900 */
[----:B------:R-:W-:-:S06]  /*0490*/  IMAD.WIDE R8, R9, 0x4, R16 ;  /* 0x0000000409087825 */ /* 0x000fcc00078e0210 */
[----:B------:R-:W5:Y:S04]  /*04a0*/  LDG.E R8, desc[UR4][R8.64] ;  /* 0x0000000408087981 */ /* 0x000f68000c1e1900 */
[----:B------:R-:W5:Y:S01]  /*04b0*/  LDG.E R28, desc[UR4][R26.64+-0x8] ;  /* 0xfffff8041a1c7981 */ /* 0x000f62000c1e1900 */
[----:B--2---:R-:W-:-:S03]  /*04c0*/  IMAD R18, R18, R25, R6 ;  /* 0x0000001912127224 */ /* 0x004fc600078e0206 */
[----:B------:R-:W2:Y:S04]  /*04d0*/  LDG.E R29, desc[UR4][R20.64+0x1c] ;  /* 0x00001c04141d7981 */ /* 0x000ea8000c1e1900 */
[----:B------:R-:W2:Y:S01]  /*04e0*/  LDG.E R9, desc[UR4][R26.64+-0x4] ;  /* 0xfffffc041a097981 */ /* 0x000ea2000c1e1900 */
[----:B------:R-:W-:-:S03]  /*04f0*/  IMAD.WIDE R6, R7, 0x4, R16 ;  /* 0x0000000407067825 */ /* 0x000fc600078e0210 */
[----:B------:R-:W2:Y:S01]  /*0500*/  LDG.E R25, desc[UR4][R20.64+0x14] ;  /* 0x0000140414197981 */ /* 0x000ea2000c1e1900 */
[----:B---3--:R-:W-:-:S03]  /*0510*/  IMAD.WIDE R10, R11, 0x4, R16 ;  /* 0x000000040b0a7825 */ /* 0x008fc600078e0210 */
[----:B------:R-:W3:Y:S01]  /*0520*/  LDG.E R6, desc[UR4][R6.64] ;  /* 0x0000000406067981 */ /* 0x000ee2000c1e1900 */
[----:B----4-:R-:W-:-:S03]  /*0530*/  IMAD R23, R22, R23, R18 ;  /* 0x0000001716177224 */ /* 0x010fc600078e0212 */
[----:B------:R-:W4:Y:S04]  /*0540*/  LDG.E R10, desc[UR4][R10.64] ;  /* 0x000000040a0a7981 */ /* 0x000f28000c1e1900 */
[----:B------:R-:W3:Y:S04]  /*0550*/  LDG.E R22, desc[UR4][R20.64+0x8] ;  /* 0x0000080414167981 */ /* 0x000ee8000c1e1900 */
[----:B------:R-:W4:Y:S04]  /*0560*/  LDG.E R7, desc[UR4][R26.64] ;  /* 0x000000041a077981 */ /* 0x000f28000c1e1900 */
[----:B------:R-:W4:Y:S04]  /*0570*/  LDG.E R18, desc[UR4][R20.64+0xc] ;  /* 0x00000c0414127981 */ /* 0x000f28000c1e1900 */
[----:B------:R-:W4:Y:S01]  /*0580*/  LDG.E R11, desc[UR4][R26.64+0x18] ;  /* 0x000018041a0b7981 */ /* 0x000f22000c1e1900 */
[----:B-----5:R-:W-:-:S03]  /*0590*/  IMAD R19, R28, R19, R23 ;  /* 0x000000131c137224 */ /* 0x020fc600078e0217 */
[----:B------:R-:W5:Y:S01]  /*05a0*/  LDG.E R23, desc[UR4][R20.64+0x10] ;  /* 0x0000100414177981 */ /* 0x000f62000c1e1900 */
[----:B--2---:R-:W-:-:S03]  /*05b0*/  IMAD R8, R9, R8, R19 ;  /* 0x0000000809087224 */ /* 0x004fc600078e0213 */
[----:B------:R3:W2:Y:S04]  /*05c0*/  LDG.E R19, desc[UR4][R20.64+0x18] ;  /* 0x0000180414137981 */ /* 0x0006a8000c1e1900 */
[----:B------:R-:W2:Y:S01]  /*05d0*/  LDG.E R9, desc[UR4][R26.64+0x10] ;  /* 0x000010041a097981 */ /* 0x000ea2000c1e1900 */
[----:B---3--:R-:W-:-:S04]  /*05e0*/  IMAD.WIDE R20, R22, 0x4, R16 ;  /* 0x0000000416147825 */ /* 0x008fc800078e0210 */
[----:B----4-:R-:W-:Y:S02]  /*05f0*/  IMAD R7, R7, R6, R8 ;  /* 0x0000000607077224 */ /* 0x010fe400078e0208 */
[----:B------:R-:W3:Y:S02]  /*0600*/  LDG.E R8, desc[UR4][R26.64+0xc] ;  /* 0x00000c041a087981 */ /* 0x000ee4000c1e1900 */
[----:B------:R-:W-:Y:S02]  /*0610*/  IMAD R6, R24, R10, R7 ;  /* 0x0000000a18067224 */ /* 0x000fe400078e0207 */
[----:B------:R-:W4:Y:S04]  /*0620*/  LDG.E R7, desc[UR4][R26.64+0x8] ;  /* 0x000008041a077981 */ /* 0x000f28000c1e1900 */
[----:B------:R-:W3:Y:S04]  /*0630*/  LDG.E R10, desc[UR4][R26.64+0x14] ;  /* 0x000014041a0a7981 */ /* 0x000ee8000c1e1900 */
[----:B------:R-:W3:Y:S01]  /*0640*/  LDG.E R26, desc[UR4][R26.64+0x1c] ;  /* 0x00001c041a1a7981 */ /* 0x000ee2000c1e1900 */
[----:B------:R-:W-:-:S06]  /*0650*/  IMAD.WIDE R24, R25, 0x4, R16 ;  /* 0x0000000419187825 */ /* 0x000fcc00078e0210 */
[----:B------:R-:W3:Y:S04]  /*0660*/  LDG.E R25, desc[UR4][R24.64] ;  /* 0x0000000418197981 */ /* 0x000ee8000c1e1900 */
[----:B------:R0:W4:Y:S02]  /*0670*/  LDG.E R27, desc[UR4][R20.64] ;  /* 0x00000004141b7981 */ /* 0x000124000c1e1900 */
[----:B0-----:R-:W-:-:S06]  /*0680*/  IMAD.WIDE R20, R18, 0x4, R16 ;  /* 0x0000000412147825 */ /* 0x001fcc00078e0210 */
[----:B------:R-:W3:Y:S01]  /*0690*/  LDG.E R21, desc[UR4][R20.64] ;  /* 0x0000000414157981 */ /* 0x000ee2000c1e1900 */
[----:B-----5:R-:W-:-:S06]  /*06a0*/  IMAD.WIDE R22, R23, 0x4, R16 ;  /* 0x0000000417167825 */ /* 0x020fcc00078e0210 */
[----:B------:R-:W5:Y:S01]  /*06b0*/  LDG.E R22, desc[UR4][R22.64] ;  /* 0x0000000416167981 */ /* 0x000f62000c1e1900 */
[----:B--2---:R-:W-:-:S04]  /*06c0*/  IMAD.WIDE R18, R19, 0x4, R16 ;  /* 0x0000000413127825 */ /* 0x004fc800078e0210 */
[----:B------:R-:W-:Y:S02]  /*06d0*/  IMAD.WIDE R16, R29, 0x4, R16 ;  /* 0x000000041d107825 */ /* 0x000fe400078e0210 */
[----:B------:R-:W2:Y:S04]  /*06e0*/  LDG.E R18, desc[UR4][R18.64] ;  /* 0x0000000412127981 */ /* 0x000ea8000c1e1900 */
[----:B------:R-:W2:Y:S01]  /*06f0*/  LDG.E R16, desc[UR4][R16.64] ;  /* 0x0000000410107981 */ /* 0x000ea2000c1e1900 */
[----:B------:R-:W-:-:S04]  /*0700*/  IADD3 R2, PT, PT, R2, 0x10, RZ ;  /* 0x0000001002027810 */ /* 0x000fc80007ffe0ff */
[----:B------:R-:W-:Y:S02]  /*0710*/  ISETP.NE.AND P1, PT, R2, RZ, PT ;  /* 0x000000ff0200720c */ /* 0x000fe40003f25270 */
[----:B------:R-:W-:Y:S01]  /*0720*/  IADD3 R3, PT, PT, R3, 0x10, RZ ;  /* 0x0000001003037810 */ /* 0x000fe20007ffe0ff */
[----:B----4-:R-:W-:-:S04]  /*0730*/  IMAD R6, R7, R27, R6 ;  /* 0x0000001b07067224 */ /* 0x010fc800078e0206 */
[----:B---3--:R-:W-:-:S04]  /*0740*/  IMAD R6, R8, R21, R6 ;  /* 0x0000001508067224 */ /* 0x008fc800078e0206 */
[----:B-----5:R-:W-:-:S04]  /*0750*/  IMAD R6, R9, R22, R6 ;  /* 0x0000001609067224 */ /* 0x020fc800078e0206 */
[----:B------:R-:W-:-:S04]  /*0760*/  IMAD R6, R10, R25, R6 ;  /* 0x000000190a067224 */ /* 0x000fc800078e0206 */
[----:B--2---:R-:W-:-:S04]  /*0770*/  IMAD R11, R11, R18, R6 ;  /* 0x000000120b0b7224 */ /* 0x004fc800078e0206 */
[----:B------:R-:W-:Y:S01]  /*0780*/  IMAD R22, R26, R16, R11 ;  /* 0x000000101a167224 */ /* 0x000fe200078e020b */
[----:B------:R-:W-:Y:S06]  /*0790*/  @P1 BRA `(.L_x_4) ;  /* 0xfffffff800a41947 */ /* 0x000fec000383ffff */
.L_x_3:
[----:B------:R-:W-:Y:S05]  /*07a0*/  BSYNC.RECONVERGENT B1 ;  /* 0x0000000000017941 */ /* 0x000fea0003800200 */
.L_x_2:
[----:B------:R-:W-:Y:S05]  /*07b0*/  @!P0 BRA `(.L_x_1) ;  /* 0x0000000400948947 */ /* 0x000fea0003800000 */
[----:B------:R-:W-:Y:S01]  /*07c0*/  ISETP.GE.U32.AND P0, PT, R5, 0x8, PT ;  /* 0x000000080500780c */ /* 0x000fe20003f06070 */
[----:B------:R-:W-:Y:S01]  /*07d0*/  BSSY.RECONVERGENT B1, `(.L_x_5) ;  /* 0x0000032000017945 */ /* 0x000fe20003800200 */
[----:B------:R-:W-:-:S04]  /*07e0*/  LOP3.LUT R25, R4, 0x7, RZ, 0xc0, !PT ;  /* 0x0000000704197812 */ /* 0x000fc800078ec0ff */
[----:B------:R-:W-:-:S07]  /*07f0*/  ISETP.NE.AND P1, PT, R25, RZ, PT ;  /* 0x000000ff1900720c */ /* 0x000fce0003f25270 */
[----:B------:R-:W-:Y:S06]  /*0800*/  @!P0 BRA `(.L_x_6) ;  /* 0x0000000000b88947 */ /* 0x000fec0003800000 */
[----:B------:R-:W0:Y:S08]  /*0810*/  LDC.64 R18, c[0x0][0x390] ;  /* 0x0000e400ff127b82 */ /* 0x000e300000000a00 */
[----:B------:R-:W1:Y:S08]  /*0820*/  LDC.64 R8, c[0x0][0x3a0] ;  /* 0x0000e800ff087b82 */ /* 0x000e700000000a00 */
[----:B------:R-:W2:Y:S01]  /*0830*/  LDC.64 R6, c[0x0][0x388] ;  /* 0x0000e200ff067b82 */ /* 0x000ea20000000a00 */
[----:B0-----:R-:W-:-:S05]  /*0840*/  IMAD.WIDE R18, R3, 0x4, R18 ;  /* 0x0000000403127825 */ /* 0x001fca00078e0212 */
[----:B------:R-:W1:Y:S04]  /*0850*/  LDG.E R29, desc[UR4][R18.64] ;  /* 0x00000004121d7981 */ /* 0x000e68000c1e1900 */
[----:B------:R-:W3:Y:S04]  /*0860*/  LDG.E R27, desc[UR4][R18.64+0x4] ;  /* 0x00000404121b7981 */ /* 0x000ee8000c1e1900 */
[----:B------:R-:W4:Y:S04]  /*0870*/  LDG.E R23, desc[UR4][R18.64+0x8] ;  /* 0x0000080412177981 */ /* 0x000f28000c1e1900 */
[----:B------:R-:W5:Y:S04]  /*0880*/  LDG.E R11, desc[UR4][R18.64+0xc] ;  /* 0x00000c04120b7981 */ /* 0x000f68000c1e1900 */
[----:B------:R-:W5:Y:S04]  /*0890*/  LDG.E R13, desc[UR4][R18.64+0x10] ;  /* 0x00001004120d7981 */ /* 0x000f68000c1e1900 */
[----:B------:R-:W5:Y:S04]  /*08a0*/  LDG.E R15, desc[UR4][R18.64+0x14] ;  /* 0x00001404120f7981 */ /* 0x000f68000c1e1900 */
[----:B------:R-:W5:Y:S04]  /*08b0*/  LDG.E R17, desc[UR4][R18.64+0x18] ;  /* 0x0000180412117981 */ /* 0x000f68000c1e1900 */
[----:B------:R4:W5:Y:S01]  /*08c0*/  LDG.E R21, desc[UR4][R18.64+0x1c] ;  /* 0x00001c0412157981 */ /* 0x000962000c1e1900 */
[----:B--2---:R-:W-:-:S05]  /*08d0*/  IMAD.WIDE R6, R3, 0x4, R6 ;  /* 0x0000000403067825 */ /* 0x004fca00078e0206 */
[----:B------:R-:W2:Y:S04]  /*08e0*/  LDG.E R2, desc[UR4][R6.64] ;  /* 0x0000000406027981 */ /* 0x000ea8000c1e1900 */
[----:B------:R-:W2:Y:S01]  /*08f0*/  LDG.E R24, desc[UR4][R6.64+0x8] ;  /* 0x0000080406187981 */ /* 0x000ea2000c1e1900 */
[----:B-1----:R-:W-:-:S04]  /*0900*/  IMAD.WIDE R28, R29, 0x4, R8 ;  /* 0x000000041d1c7825 */ /* 0x002fc800078e0208 */
[--C-:B---3--:R-:W-:Y:S01]  /*0910*/  IMAD.WIDE R26, R27, 0x4, R8.reuse ;  /* 0x000000041b1a7825 */ /* 0x108fe200078e0208 */
[----:B------:R-:W2:Y:S03]  /*0920*/  LDG.E R5, desc[UR4][R28.64] ;  /* 0x000000041c057981 */ /* 0x000ea6000c1e1900 */
[--C-:B----4-:R-:W-:Y:S01]  /*0930*/  IMAD.WIDE R18, R23, 0x4, R8.reuse ;  /* 0x0000000417127825 */ /* 0x110fe200078e0208 */
[----:B------:R-:W3:Y:S04]  /*0940*/  LDG.E R20, desc[UR4][R26.64] ;  /* 0x000000041a147981 */ /* 0x000ee8000c1e1900 */
[----:B------:R-:W3:Y:S01]  /*0950*/  LDG.E R23, desc[UR4][R6.64+0x4] ;  /* 0x0000040406177981 */ /* 0x000ee2000c1e1900 */
[----:B-----5:R-:W-:-:S03]  /*0960*/  IMAD.WIDE R10, R11, 0x4, R8 ;  /* 0x000000040b0a7825 */ /* 0x020fc600078e0208 */
[----:B------:R-:W4:Y:S01]  /*0970*/  LDG.E R19, desc[UR4][R18.64] ;  /* 0x0000000412137981 */ /* 0x000f22000c1e1900 */
[----:B------:R-:W-:-:S03]  /*0980*/  IMAD.WIDE R12, R13, 0x4, R8 ;  /* 0x000000040d0c7825 */ /* 0x000fc600078e0208 */
[----:B------:R-:W5:Y:S01]  /*0990*/  LDG.E R11, desc[UR4][R10.64] ;  /* 0x000000040a0b7981 */ /* 0x000f62000c1e1900 */
[----:B------:R-:W-:-:S03]  /*09a0*/  IMAD.WIDE R14, R15, 0x4, R8 ;  /* 0x000000040f0e7825 */ /* 0x000fc600078e0208 */
[----:B------:R-:W5:Y:S01]  /*09b0*/  LDG.E R28, desc[UR4][R6.64+0xc] ;  /* 0x00000c04061c7981 */ /* 0x000f62000c1e1900 */
[----:B------:R-:W-:-:S03]  /*09c0*/  IMAD.WIDE R16, R17, 0x4, R8 ;  /* 0x0000000411107825 */ /* 0x000fc600078e0208 */
[----:B------:R-:W5:Y:S04]  /*09d0*/  LDG.E R12, desc[UR4][R12.64] ;  /* 0x000000040c0c7981 */ /* 0x000f68000c1e1900 */
[----:B------:R-:W5:Y:S01]  /*09e0*/  LDG.E R29, desc[UR4][R6.64+0x10] ;  /* 0x00001004061d7981 */ /* 0x000f62000c1e1900 */
[----:B------:R-:W-:-:S03]  /*09f0*/  IMAD.WIDE R8, R21, 0x4, R8 ;  /* 0x0000000415087825 */ /* 0x000fc600078e0208 */
[----:B------:R-:W5:Y:S04]  /*0a00*/  LDG.E R15, desc[UR4][R14.64] ;  /* 0x000000040e0f7981 */ /* 0x000f68000c1e1900 */
[----:B------:R-:W5:Y:S04]  /*0a10*/  LDG.E R26, desc[UR4][R6.64+0x14] ;  /* 0x00001404061a7981 */ /* 0x000f68000c1e1900 */
[----:B------:R-:W5:Y:S04]  /*0a20*/  LDG.E R16, desc[UR4][R16.64] ;  /* 0x0000000410107981 */ /* 0x000f68000c1e1900 */
[----:B------:R-:W5:Y:S04]  /*0a30*/  LDG.E R21, desc[UR4][R6.64+0x18] ;  /* 0x0000180406157981 */ /* 0x000f68000c1e1900 */
[----:B------:R-:W5:Y:S04]  /*0a40*/  LDG.E R10, desc[UR4][R6.64+0x1c] ;  /* 0x00001c04060a7981 */ /* 0x000f68000c1e1900 */
[----:B------:R-:W5:Y:S01]  /*0a50*/  LDG.E R8, desc[UR4][R8.64] ;  /* 0x0000000408087981 */ /* 0x000f62000c1e1900 */
[----:B------:R-:W-:Y:S01]  /*0a60*/  IADD3 R3, PT, PT, R3, 0x8, RZ ;  /* 0x0000000803037810 */ /* 0x000fe20007ffe0ff */
[----:B--2---:R-:W-:-:S04]  /*0a70*/  IMAD R2, R2, R5, R22 ;  /* 0x0000000502027224 */ /* 0x004fc800078e0216 */
[----:B---3--:R-:W-:-:S04]  /*0a80*/  IMAD R2, R23, R20, R2 ;  /* 0x0000001417027224 */ /* 0x008fc800078e0202 */
[----:B----4-:R-:W-:-:S04]  /*0a90*/  IMAD R2, R24, R19, R2 ;  /* 0x0000001318027224 */ /* 0x010fc800078e0202 */
[----:B-----5:R-:W-:-:S04]  /*0aa0*/  IMAD R2, R28, R11, R2 ;  /* 0x0000000b1c027224 */ /* 0x020fc800078e0202 */
[----:B------:R-:W-:-:S04]  /*0ab0*/  IMAD R2, R29, R12, R2 ;  /* 0x0000000c1d027224 */ /* 0x000fc800078e0202 */
[----:B------:R-:W-:-:S04]  /*0ac0*/  IMAD R2, R26, R15, R2 ;  /* 0x0000000f1a027224 */ /* 0x000fc800078e0202 */
[----:B------:R-:W-:-:S04]  /*0ad0*/  IMAD R21, R21, R16, R2 ;  /* 0x0000001015157224 */ /* 0x000fc800078e0202 */
[----:B------:R-:W-:-:S07]  /*0ae0*/  IMAD R22, R10, R8, R21 ;  /* 0x000000080a167224 */ /* 0x000fce00078e0215 */
.L_x_6:
[----:B------:R-:W-:Y:S05]  /*0af0*/  BSYNC.RECONVERGENT B1 ;  /* 0x0000000000017941 */ /* 0x000fea0003800200 */
.L_x_5:
[----:B------:R-:W-:Y:S05]  /*0b00*/  @!P1 BRA `(.L_x_1) ;  /* 0x0000000000c09947 */ /* 0x000fea0003800000 */
[----:B------:R-:W-:Y:S01]  /*0b10*/  ISETP.GE.U32.AND P0, PT, R25, 0x4, PT ;  /* 0x000000041900780c */ /* 0x000fe20003f06070 */
[----:B------:R-:W-:Y:S01]  /*0b20*/  BSSY.RECONVERGENT B1, `(.L_x_7) ;  /* 0x000001e000017945 */ /* 0x000fe20003800200 */
[----:B------:R-:W-:-:S04]  /*0b30*/  LOP3.LUT R4, R4, 0x3, RZ, 0xc0, !PT ;  /* 0x0000000304047812 */ /* 0x000fc800078ec0ff */
[----:B------:R-:W-:-:S07]  /*0b40*/  ISETP.NE.AND P1, PT, R4, RZ, PT ;  /* 0x000000ff0400720c */ /* 0x000fce0003f25270 */
[----:B------:R-:W-:Y:S06]  /*0b50*/  @!P0 BRA `(.L_x_8) ;  /* 0x0000000000688947 */ /* 0x000fec0003800000 */
[----:B------:R-:W0:Y:S08]  /*0b60*/  LDC.64 R6, c[0x0][0x390] ;  /* 0x0000e400ff067b82 */ /* 0x000e300000000a00 */
[----:B------:R-:W1:Y:S01]  /*0b70*/  LDC.64 R8, c[0x0][0x388] ;  /* 0x0000e200ff087b82 */ /* 0x000e620000000a00 */
[----:B0-----:R-:W-:-:S07]  /*0b80*/  IMAD.WIDE R10, R3, 0x4, R6 ;  /* 0x00000004030a7825 */ /* 0x001fce00078e0206 */
[----:B------:R-:W0:Y:S01]  /*0b90*/  LDC.64 R6, c[0x0][0x3a0] ;  /* 0x0000e800ff067b82 */ /* 0x000e220000000a00 */
[----:B------:R-:W0:Y:S04]  /*0ba0*/  LDG.E R13, desc[UR4][R10.64] ;  /* 0x000000040a0d7981 */ /* 0x000e28000c1e1900 */
[----:B------:R-:W2:Y:S04]  /*0bb0*/  LDG.E R15, desc[UR4][R10.64+0x4] ;  /* 0x000004040a0f7981 */ /* 0x000ea8000c1e1900 */
[----:B------:R-:W3:Y:S04]  /*0bc0*/  LDG.E R17, desc[UR4][R10.64+0x8] ;  /* 0x000008040a117981 */ /* 0x000ee8000c1e1900 */
[----:B------:R-:W4:Y:S01]  /*0bd0*/  LDG.E R19, desc[UR4][R10.64+0xc] ;  /* 0x00000c040a137981 */ /* 0x000f22000c1e1900 */
[----:B-1----:R-:W-:-:S05]  /*0be0*/  IMAD.WIDE R8, R3, 0x4, R8 ;  /* 0x0000000403087825 */ /* 0x002fca00078e0208 */
[----:B------:R-:W5:Y:S04]  /*0bf0*/  LDG.E R5, desc[UR4][R8.64] ;  /* 0x0000000408057981 */ /* 0x000f68000c1e1900 */
[----:B------:R-:W5:Y:S04]  /*0c00*/  LDG.E R2, desc[UR4][R8.64+0x4] ;  /* 0x0000040408027981 */ /* 0x000f68000c1e1900 */
[----:B------:R-:W5:Y:S01]  /*0c10*/  LDG.E R11, desc[UR4][R8.64+0x8] ;  /* 0x00000804080b7981 */ /* 0x000f62000c1e1900 */
[----:B0-----:R-:W-:-:S04]  /*0c20*/  IMAD.WIDE R12, R13, 0x4, R6 ;  /* 0x000000040d0c7825 */ /* 0x001fc800078e0206 */
[--C-:B--2---:R-:W-:Y:S02]  /*0c30*/  IMAD.WIDE R14, R15, 0x4, R6.reuse ;  /* 0x000000040f0e7825 */ /* 0x104fe400078e0206 */
[----:B------:R-:W5:Y:S02]  /*0c40*/  LDG.E R12, desc[UR4][R12.64] ;  /* 0x000000040c0c7981 */ /* 0x000f64000c1e1900 */
[--C-:B---3--:R-:W-:Y:S02]  /*0c50*/  IMAD.WIDE R16, R17, 0x4, R6.reuse ;  /* 0x0000000411107825 */ /* 0x108fe400078e0206 */
[----:B------:R-:W2:Y:S02]  /*0c60*/  LDG.E R14, desc[UR4][R14.64] ;  /* 0x000000040e0e7981 */ /* 0x000ea4000c1e1900 */
[----:B----4-:R-:W-:Y:S02]  /*0c70*/  IMAD.WIDE R6, R19, 0x4, R6 ;  /* 0x0000000413067825 */ /* 0x010fe400078e0206 */
[----:B------:R-:W3:Y:S04]  /*0c80*/  LDG.E R16, desc[UR4][R16.64] ;  /* 0x0000000410107981 */ /* 0x000ee8000c1e1900 */
[----:B------:R-:W4:Y:S04]  /*0c90*/  LDG.E R19, desc[UR4][R8.64+0xc] ;  /* 0x00000c0408137981 */ /* 0x000f28000c1e1900 */
[----:B------:R-:W4:Y:S01]  /*0ca0*/  LDG.E R6, desc[UR4][R6.64] ;  /* 0x0000000406067981 */ /* 0x000f22000c1e1900 */
[----:B------:R-:W-:Y:S01]  /*0cb0*/  IADD3 R3, PT, PT, R3, 0x4, RZ ;  /* 0x0000000403037810 */ /* 0x000fe20007ffe0ff */
[----:B-----5:R-:W-:-:S04]  /*0cc0*/  IMAD R5, R5, R12, R22 ;  /* 0x0000000c05057224 */ /* 0x020fc800078e0216 */
[----:B--2---:R-:W-:-:S04]  /*0cd0*/  IMAD R2, R2, R14, R5 ;  /* 0x0000000e02027224 */ /* 0x004fc800078e0205 */
[----:B---3--:R-:W-:-:S04]  /*0ce0*/  IMAD R2, R11, R16, R2 ;  /* 0x000000100b027224 */ /* 0x008fc800078e0202 */
[----:B----4-:R-:W-:-:S07]  /*0cf0*/  IMAD R22, R19, R6, R2 ;  /* 0x0000000613167224 */ /* 0x010fce00078e0202 */
.L_x_8:
[----:B------:R-:W-:Y:S05]  /*0d00*/  BSYNC.RECONVERGENT B1 ;  /* 0x0000000000017941 */ /* 0x000fea0003800200 */
.L_x_7:
[----:B------:R-:W-:Y:S05]  /*0d10*/  @!P1 BRA `(.L_x_1) ;  /* 0x00000000003c9947 */ /* 0x000fea0003800000 */
[----:B------:R-:W0:Y:S01]  /*0d20*/  LDC.64 R14, c[0x0][0x3a0] ;  /* 0x0000e800ff0e7b82 */ /* 0x000e220000000a00 */
[----:B------:R-:W-:-:S07]  /*0d30*/  IADD3 R2, PT, PT, -R4, RZ, RZ ;  /* 0x000000ff04027210 */ /* 0x000fce0007ffe1ff */
[----:B------:R-:W1:Y:S08]  /*0d40*/  LDC.64 R10, c[0x0][0x390] ;  /* 0x0000e400ff0a7b82 */ /* 0x000e700000000a00 */
[----:B------:R-:W2:Y:S02]  /*0d50*/  LDC.64 R12, c[0x0][0x388] ;  /* 0x0000e200ff0c7b82 */ /* 0x000ea40000000a00 */
.L_x_9:
[----:B-1----:R-:W-:-:S06]  /*0d60*/  IMAD.WIDE R4, R3, 0x4, R10 ;  /* 0x0000000403047825 */ /* 0x002fcc00078e020a */
[----:B------:R-:W0:Y:S01]  /*0d70*/  LDG.E R5, desc[UR4][R4.64] ;  /* 0x0000000404057981 */ /* 0x000e22000c1e1900 */
[----:B--2---:R-:W-:-:S06]  /*0d80*/  IMAD.WIDE R6, R3, 0x4, R12 ;  /* 0x0000000403067825 */ /* 0x004fcc00078e020c */
[----:B------:R-:W2:Y:S01]  /*0d90*/  LDG.E R7, desc[UR4][R6.64] ;  /* 0x0000000406077981 */ /* 0x000ea2000c1e1900 */
[----:B------:R-:W-:Y:S01]  /*0da0*/  IADD3 R2, PT, PT, R2, 0x1, RZ ;  /* 0x0000000102027810 */ /* 0x000fe20007ffe0ff */
[----:B0-----:R-:W-:-:S06]  /*0db0*/  IMAD.WIDE R8, R5, 0x4, R14 ;  /* 0x0000000405087825 */ /* 0x001fcc00078e020e */
[----:B------:R-:W2:Y:S01]  /*0dc0*/  LDG.E R8, desc[UR4][R8.64] ;  /* 0x0000000408087981 */ /* 0x000ea2000c1e1900 */
[----:B------:R-:W-:Y:S02]  /*0dd0*/  ISETP.NE.AND P0, PT, R2, RZ, PT ;  /* 0x000000ff0200720c */ /* 0x000fe40003f05270 */
[----:B------:R-:W-:Y:S01]  /*0de0*/  IADD3 R3, PT, PT, R3, 0x1, RZ ;  /* 0x0000000103037810 */ /* 0x000fe20007ffe0ff */
[----:B--2---:R-:W-:-:S10]  /*0df0*/  IMAD R22, R7, R8, R22 ;  /* 0x0000000807167224 */ /* 0x004fd400078e0216 */
[----:B------:R-:W-:Y:S05]  /*0e00*/  @P0 BRA `(.L_x_9) ;  /* 0xfffffffc00d40947 */ /* 0x000fea000383ffff */
.L_x_1:
[----:B------:R-:W-:Y:S05]  /*0e10*/  BSYNC.RECONVERGENT B0 ;  /* 0x0000000000007941 */ /* 0x000fea0003800200 */
.L_x_0:
[----:B------:R-:W0:Y:S02]  /*0e20*/  LDC.64 R2, c[0x0][0x3a8] ;  /* 0x0000ea00ff027b82 */ /* 0x000e240000000a00 */
[----:B0-----:R-:W-:-:S05]  /*0e30*/  IMAD.WIDE R2, R0, 0x4, R2 ;  /* 0x0000000400027825 */ /* 0x001fca00078e0202 */
[----:B------:R-:W-:Y:S01]  /*0e40*/  STG.E desc[UR4][R2.64], R22 ;  /* 0x0000001602007986 */ /* 0x000fe2000c101904 */
[----:B------:R-:W-:Y:S05]  /*0e50*/  EXIT ;  /* 0x000000000000794d */ /* 0x000fea0003800000 */
.L_x_10:
[----:B------:R-:W-:-:S00]  /*0e60*/  BRA `(.L_x_10) ;  /* 0xfffffffc00fc7947 */ /* 0x000fc0000383ffff */
[----:B------:R-:W-:-:S00]  /*0e70*/  NOP ;  /* 0x0000000000007918 */ /* 0x000fc00000000000 */
        /* <DEDUP_REMOVED lines=8> */
.L_x_11:


//--------------------- .nv.shared.reserved.0     --------------------------
	.section	.nv.shared.reserved.0,"aw",@nobits
	.weak		__nv_reservedSMEM_offset_0_alias
	.size		__nv_reservedSMEM_offset_0_alias, 0, 64
	.other		__nv_reservedSMEM_offset_0_alias,@"STO_CUDA_RESERVED_SHARED STV_DEFAULT"
__nv_reservedSMEM_offset_0_alias:
	.zero		0
	.zero		64


//--------------------- .nv.constant0._Z3csriPiS_S_S_S_ --------------------------
	.section	.nv.constant0._Z3csriPiS_S_S_S_,"a",@progbits
	.sectionflags	@""
	.align	4
.nv.constant0._Z3csriPiS_S_S_S_:
	.zero		944


//--------------------- SYMBOLS --------------------------

	.type		.nv.reservedSmem.offset0,@object
	.size		.nv.reservedSmem.offset0,0x4
